	.headerflags	@"EF_CUDA_TEXMODE_UNIFIED EF_CUDA_64BIT_ADDRESS EF_CUDA_ACCELERATORS EF_CUDA_SM90 EF_CUDA_VIRTUAL_SM(EF_CUDA_SM90)"
	.elftype	@"ET_EXEC"


//--------------------- .nv.info                  --------------------------
	.section	.nv.info,"",@"SHT_CUDA_INFO"
	.align	4


	//----- nvinfo : EIATTR_REGCOUNT
	.align		4
        /*0000*/ 	.byte	0x04, 0x2f
        /*0002*/ 	.short	(.L_1 - .L_0)
	.align		4
.L_0:
        /*0004*/ 	.word	index@(triton_poi_fused_add_convolution_leaky_relu_leaky_relu_backward_19)
        /*0008*/ 	.word	0x00000010


	//----- nvinfo : EIATTR_MIN_STACK_SIZE
	.align		4
.L_1:
        /*000c*/ 	.byte	0x04, 0x12
        /*000e*/ 	.short	(.L_3 - .L_2)
	.align		4
.L_2:
        /*0010*/ 	.word	index@(triton_poi_fused_add_convolution_leaky_relu_leaky_relu_backward_19)
        /*0014*/ 	.word	0x00000000


	//----- nvinfo : EIATTR_FRAME_SIZE
	.align		4
.L_3:
        /*0018*/ 	.byte	0x04, 0x11
        /*001a*/ 	.short	(.L_5 - .L_4)
	.align		4
.L_4:
        /*001c*/ 	.word	index@(triton_poi_fused_add_convolution_leaky_relu_leaky_relu_backward_19)
        /*0020*/ 	.word	0x00000000


	//----- nvinfo : EIATTR_MIN_STACK_SIZE
	.align		4
.L_5:
        /*0024*/ 	.byte	0x04, 0x12
        /*0026*/ 	.short	(.L_7 - .L_6)
	.align		4
.L_6:
        /*0028*/ 	.word	index@(triton_poi_fused_add_convolution_leaky_relu_leaky_relu_backward_19)
        /*002c*/ 	.word	0x00000000
.L_7:


//--------------------- .nv.info.triton_poi_fused_add_convolution_leaky_relu_leaky_relu_backward_19 --------------------------
	.section	.nv.info.triton_poi_fused_add_convolution_leaky_relu_leaky_relu_backward_19,"",@"SHT_CUDA_INFO"
	.sectionflags	@""
	.align	4


	//----- nvinfo : EIATTR_CUDA_API_VERSION
	.align		4
        /*0000*/ 	.byte	0x04, 0x37
        /*0002*/ 	.short	(.L_9 - .L_8)
.L_8:
        /*0004*/ 	.word	0x0000007c


	//----- nvinfo : EIATTR_KPARAM_INFO
	.align		4
.L_9:
        /*0008*/ 	.byte	0x04, 0x17
        /*000a*/ 	.short	(.L_11 - .L_10)
.L_10:
        /*000c*/ 	.word	0x00000000
        /*0010*/ 	.short	0x0005
        /*0012*/ 	.short	0x0028
        /*0014*/ 	.byte	0x00, 0xf0, 0x11, 0x00


	//----- nvinfo : EIATTR_KPARAM_INFO
	.align		4
.L_11:
        /*0018*/ 	.byte	0x04, 0x17
        /*001a*/ 	.short	(.L_13 - .L_12)
.L_12:
        /*001c*/ 	.word	0x00000000
        /*0020*/ 	.short	0x0004
        /*0022*/ 	.short	0x0020
        /*0024*/ 	.byte	0x00, 0xf4, 0x21, 0x00


	//----- nvinfo : EIATTR_KPARAM_INFO
	.align		4
.L_13:
        /*0028*/ 	.byte	0x04, 0x17
        /*002a*/ 	.short	(.L_15 - .L_14)
.L_14:
        /*002c*/ 	.word	0x00000000
        /*0030*/ 	.short	0x0003
        /*0032*/ 	.short	0x0018
        /*0034*/ 	.byte	0x00, 0xf4, 0x21, 0x00


	//----- nvinfo : EIATTR_KPARAM_INFO
	.align		4
.L_15:
        /*0038*/ 	.byte	0x04, 0x17
        /*003a*/ 	.short	(.L_17 - .L_16)
.L_16:
        /*003c*/ 	.word	0x00000000
        /*0040*/ 	.short	0x0002
        /*0042*/ 	.short	0x0010
        /*0044*/ 	.byte	0x00, 0xf4, 0x21, 0x00


	//----- nvinfo : EIATTR_KPARAM_INFO
	.align		4
.L_17:
        /*0048*/ 	.byte	0x04, 0x17
        /*004a*/ 	.short	(.L_19 - .L_18)
.L_18:
        /*004c*/ 	.word	0x00000000
        /*0050*/ 	.short	0x0001
        /*0052*/ 	.short	0x0008
        /*0054*/ 	.byte	0x00, 0xf4, 0x21, 0x00


	//----- nvinfo : EIATTR_KPARAM_INFO
	.align		4
.L_19:
        /*0058*/ 	.byte	0x04, 0x17
        /*005a*/ 	.short	(.L_21 - .L_20)
.L_20:
        /*005c*/ 	.word	0x00000000
        /*0060*/ 	.short	0x0000
        /*0062*/ 	.short	0x0000
        /*0064*/ 	.byte	0x00, 0xf4, 0x21, 0x00


	//----- nvinfo : EIATTR_SPARSE_MMA_MASK
	.align		4
.L_21:
        /*0068*/ 	.byte	0x03, 0x50
        /*006a*/ 	.short	0x0000


	//----- nvinfo : EIATTR_MAXREG_COUNT
	.align		4
        /*006c*/ 	.byte	0x03, 0x1b
        /*006e*/ 	.short	0x00ff


	//----- nvinfo : EIATTR_EXIT_INSTR_OFFSETS
	.align		4
        /*0070*/ 	.byte	0x04, 0x1c
        /*0072*/ 	.short	(.L_23 - .L_22)


	//   ....[0]....
.L_22:
        /*0074*/ 	.word	0x000002e0


	//----- nvinfo : EIATTR_REQNTID
	.align		4
.L_23:
        /*0078*/ 	.byte	0x04, 0x10
        /*007a*/ 	.short	(.L_25 - .L_24)
.L_24:
        /*007c*/ 	.word	0x00000100
        /*0080*/ 	.word	0x00000001
        /*0084*/ 	.word	0x00000001


	//----- nvinfo : EIATTR_CBANK_PARAM_SIZE
	.align		4
.L_25:
        /*0088*/ 	.byte	0x03, 0x19
        /*008a*/ 	.short	0x002c


	//----- nvinfo : EIATTR_PARAM_CBANK
	.align		4
        /*008c*/ 	.byte	0x04, 0x0a
        /*008e*/ 	.short	(.L_27 - .L_26)
	.align		4
.L_26:
        /*0090*/ 	.word	index@(.nv.constant0.triton_poi_fused_add_convolution_leaky_relu_leaky_relu_backward_19)
        /*0094*/ 	.short	0x0210
        /*0096*/ 	.short	0x002c


	//----- nvinfo : EIATTR_SW_WAR
	.align		4
.L_27:
        /*0098*/ 	.byte	0x04, 0x36
        /*009a*/ 	.short	(.L_29 - .L_28)
.L_28:
        /*009c*/ 	.word	0x00000008
.L_29:


//--------------------- .nv.callgraph             --------------------------
	.section	.nv.callgraph,"",@"SHT_CUDA_CALLGRAPH"
	.align	4
	.sectionentsize	8
	.align		4
        /*0000*/ 	.word	0x00000000
	.align		4
        /*0004*/ 	.word	0xffffffff
	.align		4
        /*0008*/ 	.word	0x00000000
	.align		4
        /*000c*/ 	.word	0xfffffffe
	.align		4
        /*0010*/ 	.word	0x00000000
	.align		4
        /*0014*/ 	.word	0xfffffffd
	.align		4
        /*0018*/ 	.word	0x00000000
	.align		4
        /*001c*/ 	.word	0xfffffffc


//--------------------- .text.triton_poi_fused_add_convolution_leaky_relu_leaky_relu_backward_19 --------------------------
	.section	.text.triton_poi_fused_add_convolution_leaky_relu_leaky_relu_backward_19,"ax",@progbits
	.align	128
        .global         triton_poi_fused_add_convolution_leaky_relu_leaky_relu_backward_19
        .type           triton_poi_fused_add_convolution_leaky_relu_leaky_relu_backward_19,@function
        .size           triton_poi_fused_add_convolution_leaky_relu_leaky_relu_backward_19,(.L_x_1 - triton_poi_fused_add_convolution_leaky_relu_leaky_relu_backward_19)
        .other          triton_poi_fused_add_convolution_leaky_relu_leaky_relu_backward_19,@"STO_CUDA_ENTRY STV_DEFAULT"
triton_poi_fused_add_convolution_leaky_relu_leaky_relu_backward_19:
.text.triton_poi_fused_add_convolution_leaky_relu_leaky_relu_backward_19:
[----:B------:R-:W-:Y:S01]  /*0000*/  LDC R1, c[0x0][0x28] ;  /* 0x00000a00ff017b82 */ /* 0x000fe20000000800 */
[----:B------:R-:W1:Y:S07]  /*0010*/  S2R R0, SR_TID.X ;  /* 0x0000000000007919 */ /* 0x000e6e0000002100 */
[----:B------:R-:W2:Y:S01]  /*0020*/  LDC.64 R6, c[0x0][0x220] ;  /* 0x00008800ff067b82 */ /* 0x000ea20000000a00 */
[----:B------:R-:W-:Y:S01]  /*0030*/  ULDC.64 UR4, c[0x0][0x208] ;  /* 0x0000820000047ab9 */ /* 0x000fe20000000a00 */
[----:B------:R-:W-:Y:S01]  /*0040*/  ULDC.64 UR6, c[0x0][0x230] ;  /* 0x00008c0000067ab9 */ /* 0x000fe20000000a00 */
[----:B------:R-:W3:Y:S05]  /*0050*/  S2R R5, SR_CTAID.X ;  /* 0x0000000000057919 */ /* 0x000eea0000002500 */
[----:B------:R-:W4:Y:S01]  /*0060*/  LDC.64 R8, c[0x0][0x228] ;  /* 0x00008a00ff087b82 */ /* 0x000f220000000a00 */
[----:B-1----:R-:W-:Y:S01]  /*0070*/  IMAD.SHL.U32 R0, R0, 0x2, RZ ;  /* 0x0000000200007824 */ /* 0x002fe200078e00ff */
[----:B---3--:R-:W-:-:S04]  /*0080*/  SHF.R.S32.HI R3, RZ, 0x16, R5 ;  /* 0x00000016ff037819 */ /* 0x008fc80000011405 */
[----:B------:R-:W-:Y:S02]  /*0090*/  LOP3.LUT R0, R0, 0x1fe, RZ, 0xc0, !PT ;  /* 0x000001fe00007812 */ /* 0x000fe400078ec0ff */
[----:B------:R-:W-:-:S03]  /*00a0*/  SGXT R3, R3, 0x1 ;  /* 0x000000010303781a */ /* 0x000fc60000000200 */
[----:B------:R-:W-:Y:S02]  /*00b0*/  IMAD R0, R5, 0x200, R0 ;  /* 0x0000020005007824 */ /* 0x000fe400078e0200 */
[----:B------:R-:W1:Y:S03]  /*00c0*/  LDC.64 R4, c[0x0][0x218] ;  /* 0x00008600ff047b82 */ /* 0x000e660000000a00 */
[----:B------:R-:W-:-:S04]  /*00d0*/  LEA.HI R3, R3, R0, RZ, 0xc ;  /* 0x0000000003037211 */ /* 0x000fc800078f60ff */
[----:B------:R-:W-:-:S04]  /*00e0*/  SHF.R.S32.HI R3, RZ, 0xc, R3 ;  /* 0x0000000cff037819 */ /* 0x000fc80000011403 */
[----:B------:R-:W-:-:S04]  /*00f0*/  LEA.HI R2, R3, R3, RZ, 0x5 ;  /* 0x0000000303027211 */ /* 0x000fc800078f28ff */
[----:B------:R-:W-:-:S04]  /*0100*/  LOP3.LUT R2, R2, 0xffffffe0, RZ, 0xc0, !PT ;  /* 0xffffffe002027812 */ /* 0x000fc800078ec0ff */
[----:B------:R-:W-:Y:S02]  /*0110*/  IADD3 R11, R3, -R2, RZ ;  /* 0x80000002030b7210 */ /* 0x000fe40007ffe0ff */
[----:B------:R-:W3:Y:S03]  /*0120*/  LDC.64 R2, c[0x0][0x210] ;  /* 0x00008400ff027b82 */ /* 0x000ee60000000a00 */
[----:B--2---:R-:W-:-:S04]  /*0130*/  IMAD.WIDE R6, R11, 0x4, R6 ;  /* 0x000000040b067825 */ /* 0x004fc800078e0206 */
[----:B-1----:R-:W-:Y:S02]  /*0140*/  IMAD.WIDE R4, R0, 0x4, R4 ;  /* 0x0000000400047825 */ /* 0x002fe400078e0204 */
[----:B------:R-:W2:Y:S04]  /*0150*/  LDG.E.EL R6, desc[UR4][R6.64] ;  /* 0x0000000406067981 */ /* 0x000ea8000c2e1900 */
[----:B------:R-:W2:Y:S01]  /*0160*/  LDG.E.64 R4, desc[UR4][R4.64] ;  /* 0x0000000404047981 */ /* 0x000ea2000c1e1b00 */
[----:B----4-:R-:W-:-:S06]  /*0170*/  IMAD.WIDE R8, R11, 0x4, R8 ;  /* 0x000000040b087825 */ /* 0x010fcc00078e0208 */
[----:B------:R-:W4:Y:S01]  /*0180*/  LDG.E.EL R8, desc[UR4][R8.64] ;  /* 0x0000000408087981 */ /* 0x000f22000c2e1900 */
[----:B---3--:R-:W-:-:S05]  /*0190*/  IMAD.WIDE R2, R0, 0x4, R2 ;  /* 0x0000000400027825 */ /* 0x008fca00078e0202 */
[----:B------:R-:W4:Y:S01]  /*01a0*/  LDG.E.64 R10, desc[UR4][R2.64] ;  /* 0x00000004020a7981 */ /* 0x000f22000c1e1b00 */
[CC--:B--2---:R-:W-:Y:S02]  /*01b0*/  FSETP.GT.AND P1, PT, R5.reuse, -R6.reuse, PT ;  /* 0x800000060500720b */ /* 0x0c4fe40003f24000 */
[C---:B------:R-:W-:Y:S01]  /*01c0*/  FSETP.GT.AND P0, PT, R4.reuse, -R6, PT ;  /* 0x800000060400720b */ /* 0x040fe20003f04000 */
[--C-:B------:R-:W-:Y:S01]  /*01d0*/  FADD R12, R5, R6.reuse ;  /* 0x00000006050c7221 */ /* 0x100fe20000000000 */
[----:B------:R-:W-:-:S09]  /*01e0*/  FADD R13, R4, R6 ;  /* 0x00000006040d7221 */ /* 0x000fd20000000000 */
[----:B------:R-:W-:Y:S02]  /*01f0*/  @!P1 FMUL R12, R12, 0.0099999997764825820923 ;  /* 0x3c23d70a0c0c9820 */ /* 0x000fe40000400000 */
[----:B------:R-:W-:-:S03]  /*0200*/  @!P0 FMUL R13, R13, 0.0099999997764825820923 ;  /* 0x3c23d70a0d0d8820 */ /* 0x000fc60000400000 */
[----:B------:R-:W-:Y:S02]  /*0210*/  FSETP.GT.AND P0, PT, R12, RZ, PT ;  /* 0x000000ff0c00720b */ /* 0x000fe40003f04000 */
[----:B------:R-:W-:Y:S01]  /*0220*/  FSETP.GT.AND P1, PT, R13, RZ, PT ;  /* 0x000000ff0d00720b */ /* 0x000fe20003f24000 */
[--C-:B----4-:R-:W-:Y:S01]  /*0230*/  FADD R10, R10, R8.reuse ;  /* 0x000000080a0a7221 */ /* 0x110fe20000000000 */
[----:B------:R-:W-:Y:S01]  /*0240*/  FADD R11, R11, R8 ;  /* 0x000000080b0b7221 */ /* 0x000fe20000000000 */
[----:B------:R-:W-:Y:S02]  /*0250*/  SEL R7, RZ, 0x100, !P0 ;  /* 0x00000100ff077807 */ /* 0x000fe40004000000 */
[----:B------:R-:W-:Y:S02]  /*0260*/  SEL R6, RZ, 0x1, !P1 ;  /* 0x00000001ff067807 */ /* 0x000fe40004800000 */
[----:B------:R-:W-:Y:S01]  /*0270*/  IADD3 R4, P2, R0, UR6, RZ ;  /* 0x0000000600047c10 */ /* 0x000fe2000ff5e0ff */
[----:B------:R-:W-:Y:S01]  /*0280*/  FADD R11, R11, R12 ;  /* 0x0000000c0b0b7221 */ /* 0x000fe20000000000 */
[----:B------:R-:W-:Y:S01]  /*0290*/  FADD R10, R10, R13 ;  /* 0x0000000d0a0a7221 */ /* 0x000fe20000000000 */
[----:B------:R-:W-:Y:S01]  /*02a0*/  IMAD.IADD R7, R6, 0x1, R7 ;  /* 0x0000000106077824 */ /* 0x000fe200078e0207 */
[----:B------:R-:W-:-:S03]  /*02b0*/  LEA.HI.X.SX32 R5, R0, UR7, 0x1, P2 ;  /* 0x0000000700057c11 */ /* 0x000fc600090f0eff */
[----:B------:R-:W-:Y:S04]  /*02c0*/  STG.E.64 desc[UR4][R2.64], R10 ;  /* 0x0000000a02007986 */ /* 0x000fe8000c101b04 */
[----:B------:R-:W-:Y:S01]  /*02d0*/  STG.E.U16 desc[UR4][R4.64], R7 ;  /* 0x0000000704007986 */ /* 0x000fe2000c101504 */
[----:B------:R-:W-:Y:S05]  /*02e0*/  EXIT ;  /* 0x000000000000794d */ /* 0x000fea0003800000 */
.L_x_0:
[----:B------:R-:W-:-:S00]  /*02f0*/  BRA `(.L_x_0) ;  /* 0xfffffffc00fc7947 */ /* 0x000fc0000383ffff */
[----:B------:R-:W-:-:S00]  /*0300*/  NOP ;  /* 0x0000000000007918 */ /* 0x000fc00000000000 */
[----:B------:R-:W-:-:S00]  /*0310*/  NOP ;  /* 0x0000000000007918 */ /* 0x000fc00000000000 */
[----:B------:R-:W-:-:S00]  /*0320*/  NOP ;  /* 0x0000000000007918 */ /* 0x000fc00000000000 */
[----:B------:R-:W-:-:S00]  /*0330*/  NOP ;  /* 0x0000000000007918 */ /* 0x000fc00000000000 */
[----:B------:R-:W-:-:S00]  /*0340*/  NOP ;  /* 0x0000000000007918 */ /* 0x000fc00000000000 */
[----:B------:R-:W-:-:S00]  /*0350*/  NOP ;  /* 0x0000000000007918 */ /* 0x000fc00000000000 */
[----:B------:R-:W-:-:S00]  /*0360*/  NOP ;  /* 0x0000000000007918 */ /* 0x000fc00000000000 */
[----:B------:R-:W-:-:S00]  /*0370*/  NOP ;  /* 0x0000000000007918 */ /* 0x000fc00000000000 */
.L_x_1:


//--------------------- .nv.constant0.triton_poi_fused_add_convolution_leaky_relu_leaky_relu_backward_19 --------------------------
	.section	.nv.constant0.triton_poi_fused_add_convolution_leaky_relu_leaky_relu_backward_19,"a",@progbits
	.sectionflags	@""
	.align	4
.nv.constant0.triton_poi_fused_add_convolution_leaky_relu_leaky_relu_backward_19:
	.zero		572
